//
// Generated by NVIDIA NVVM Compiler
//
// Compiler Build ID: CL-36424714
// Cuda compilation tools, release 13.0, V13.0.88
// Based on NVVM 20.0.0
//

.version 9.0
.target sm_100
.address_size 64

	// .globl	_Z3addPiS_S_

.visible .entry _Z3addPiS_S_(
	.param .u64 .ptr .align 1 _Z3addPiS_S__param_0,
	.param .u64 .ptr .align 1 _Z3addPiS_S__param_1,
	.param .u64 .ptr .align 1 _Z3addPiS_S__param_2
)
{
	.reg .b32 	%r<4>;
	.reg .b64 	%rd<7>;

	ld.param.u64 	%rd1, [_Z3addPiS_S__param_0];
	ld.param.u64 	%rd2, [_Z3addPiS_S__param_1];
	ld.param.u64 	%rd3, [_Z3addPiS_S__param_2];
	cvta.to.global.u64 	%rd4, %rd3;
	cvta.to.global.u64 	%rd5, %rd2;
	cvta.to.global.u64 	%rd6, %rd1;
	ld.global.u32 	%r1, [%rd6];
	ld.global.u32 	%r2, [%rd5];
	add.s32 	%r3, %r2, %r1;
	st.global.u32 	[%rd4], %r3;
	ret;

}
	// .globl	_Z9array_addPiS_S_i
.visible .entry _Z9array_addPiS_S_i(
	.param .u64 .ptr .align 1 _Z9array_addPiS_S_i_param_0,
	.param .u64 .ptr .align 1 _Z9array_addPiS_S_i_param_1,
	.param .u64 .ptr .align 1 _Z9array_addPiS_S_i_param_2,
	.param .u32 _Z9array_addPiS_S_i_param_3
)
{
	.reg .pred 	%p<2>;
	.reg .b32 	%r<9>;
	.reg .b64 	%rd<11>;

	ld.param.u64 	%rd1, [_Z9array_addPiS_S_i_param_0];
	ld.param.u64 	%rd2, [_Z9array_addPiS_S_i_param_1];
	ld.param.u64 	%rd3, [_Z9array_addPiS_S_i_param_2];
	ld.param.u32 	%r2, [_Z9array_addPiS_S_i_param_3];
	mov.u32 	%r3, %tid.x;
	mov.u32 	%r4, %ctaid.x;
	mov.u32 	%r5, %ntid.x;
	mad.lo.s32 	%r1, %r4, %r5, %r3;
	setp.ge.s32 	%p1, %r1, %r2;
	@%p1 bra 	$L__BB1_2;
	cvta.to.global.u64 	%rd4, %rd1;
	cvta.to.global.u64 	%rd5, %rd2;
	cvta.to.global.u64 	%rd6, %rd3;
	mul.wide.s32 	%rd7, %r1, 4;
	add.s64 	%rd8, %rd4, %rd7;
	ld.global.u32 	%r6, [%rd8];
	add.s64 	%rd9, %rd5, %rd7;
	ld.global.u32 	%r7, [%rd9];
	add.s32 	%r8, %r7, %r6;
	add.s64 	%rd10, %rd6, %rd7;
	st.global.u32 	[%rd10], %r8;
$L__BB1_2:
	ret;

}


// ===== COMPILED SASS (sm_100) =====

	.target	sm_100

	.elftype	@"ET_EXEC"


//--------------------- .note.nv.tkinfo           --------------------------
	.section	.note.nv.tkinfo,"",@"SHT_NOTE"
	.sectionflags	@"SHF_NOTE_NV_TKINFO"
	.tkinfo
        /*0018*/ 	.word	0x00000002
        /*0030*/ 	.string	""
        /*0030*/ 	.string	"ptxas"
        /*0030*/ 	.string	"Cuda compilation tools, release 13.0, V13.0.88"
        /*0030*/ 	.string	"Build cuda_13.0.r13.0/compiler.36424714_0"
        /*0030*/ 	.string	"-arch sm_100 -m 64 "



//--------------------- .note.nv.cuinfo           --------------------------
	.section	.note.nv.cuinfo,"",@"SHT_NOTE"
	.sectionflags	@"SHF_NOTE_NV_CUINFO"
        /*0018*/ 	.short	0x0002
        /*001a*/ 	.short	0x0064
        /*001c*/ 	.short	0x0082
	.zero		2


//--------------------- .nv.info                  --------------------------
	.section	.nv.info,"",@"SHT_CUDA_INFO"
	.align	4


	//----- nvinfo : EIATTR_REGCOUNT
	.align		4
        /*0000*/ 	.byte	0x04, 0x2f
        /*0002*/ 	.short	(.L_1 - .L_0)
	.align		4
.L_0:
        /*0004*/ 	.word	index@(_Z3addPiS_S_)
        /*0008*/ 	.word	0x0000000c


	//----- nvinfo : EIATTR_FRAME_SIZE
	.align		4
.L_1:
        /*000c*/ 	.byte	0x04, 0x11
        /*000e*/ 	.short	(.L_3 - .L_2)
	.align		4
.L_2:
        /*0010*/ 	.word	index@(_Z3addPiS_S_)
        /*0014*/ 	.word	0x00000000


	//----- nvinfo : EIATTR_REGCOUNT
	.align		4
.L_3:
        /*0018*/ 	.byte	0x04, 0x2f
        /*001a*/ 	.short	(.L_5 - .L_4)
	.align		4
.L_4:
        /*001c*/ 	.word	index@(_Z9array_addPiS_S_i)
        /*0020*/ 	.word	0x0000000c


	//----- nvinfo : EIATTR_FRAME_SIZE
	.align		4
.L_5:
        /*0024*/ 	.byte	0x04, 0x11
        /*0026*/ 	.short	(.L_7 - .L_6)
	.align		4
.L_6:
        /*0028*/ 	.word	index@(_Z9array_addPiS_S_i)
        /*002c*/ 	.word	0x00000000


	//----- nvinfo : EIATTR_MIN_STACK_SIZE
	.align		4
.L_7:
        /*0030*/ 	.byte	0x04, 0x12
        /*0032*/ 	.short	(.L_9 - .L_8)
	.align		4
.L_8:
        /*0034*/ 	.word	index@(_Z9array_addPiS_S_i)
        /*0038*/ 	.word	0x00000000


	//----- nvinfo : EIATTR_MIN_STACK_SIZE
	.align		4
.L_9:
        /*003c*/ 	.byte	0x04, 0x12
        /*003e*/ 	.short	(.L_11 - .L_10)
	.align		4
.L_10:
        /*0040*/ 	.word	index@(_Z3addPiS_S_)
        /*0044*/ 	.word	0x00000000
.L_11:


//--------------------- .nv.compat                --------------------------
	.section	.nv.compat,"",@"SHT_CUDA_COMPAT_INFO"
	.align	4
        /*0000*/ 	.byte	0x02, 0x09, 0x00, 0x00, 0x02, 0x02, 0x01, 0x00, 0x02, 0x05, 0x05, 0x00, 0x03, 0x07, 0x01, 0x01
        /*0010*/ 	.byte	0x02, 0x03, 0x00, 0x00, 0x02, 0x06, 0x01, 0x00, 0x04, 0x0b, 0x08, 0x00, 0x09, 0x00, 0x00, 0x00
        /*0020*/ 	.byte	0x00, 0x00, 0x00, 0x00


//--------------------- .nv.info._Z9array_addPiS_S_i --------------------------
	.section	.nv.info._Z9array_addPiS_S_i,"",@"SHT_CUDA_INFO"
	.sectionflags	@""
	.align	4


	//----- nvinfo : EIATTR_CUDA_API_VERSION
	.align		4
        /*0000*/ 	.byte	0x04, 0x37
        /*0002*/ 	.short	(.L_13 - .L_12)
.L_12:
        /*0004*/ 	.word	0x00000082


	//----- nvinfo : EIATTR_KPARAM_INFO
	.align		4
.L_13:
        /*0008*/ 	.byte	0x04, 0x17
        /*000a*/ 	.short	(.L_15 - .L_14)
.L_14:
        /*000c*/ 	.word	0x00000000
        /*0010*/ 	.short	0x0003
        /*0012*/ 	.short	0x0018
        /*0014*/ 	.byte	0x00, 0xf0, 0x11, 0x00


	//----- nvinfo : EIATTR_KPARAM_INFO
	.align		4
.L_15:
        /*0018*/ 	.byte	0x04, 0x17
        /*001a*/ 	.short	(.L_17 - .L_16)
.L_16:
        /*001c*/ 	.word	0x00000000
        /*0020*/ 	.short	0x0002
        /*0022*/ 	.short	0x0010
        /*0024*/ 	.byte	0x00, 0xf5, 0x21, 0x00


	//----- nvinfo : EIATTR_KPARAM_INFO
	.align		4
.L_17:
        /*0028*/ 	.byte	0x04, 0x17
        /*002a*/ 	.short	(.L_19 - .L_18)
.L_18:
        /*002c*/ 	.word	0x00000000
        /*0030*/ 	.short	0x0001
        /*0032*/ 	.short	0x0008
        /*0034*/ 	.byte	0x00, 0xf5, 0x21, 0x00


	//----- nvinfo : EIATTR_KPARAM_INFO
	.align		4
.L_19:
        /*0038*/ 	.byte	0x04, 0x17
        /*003a*/ 	.short	(.L_21 - .L_20)
.L_20:
        /*003c*/ 	.word	0x00000000
        /*0040*/ 	.short	0x0000
        /*0042*/ 	.short	0x0000
        /*0044*/ 	.byte	0x00, 0xf5, 0x21, 0x00


	//----- nvinfo : EIATTR_SPARSE_MMA_MASK
	.align		4
.L_21:
        /*0048*/ 	.byte	0x03, 0x50
        /*004a*/ 	.short	0x0000


	//----- nvinfo : EIATTR_MAXREG_COUNT
	.align		4
        /*004c*/ 	.byte	0x03, 0x1b
        /*004e*/ 	.short	0x00ff


	//----- nvinfo : EIATTR_MERCURY_ISA_VERSION
	.align		4
        /*0050*/ 	.byte	0x03, 0x5f
        /*0052*/ 	.short	0x0101


	//----- nvinfo : EIATTR_VRC_CTA_INIT_COUNT
	.align		4
        /*0054*/ 	.byte	0x02, 0x4a
	.zero		1
	.zero		1


	//----- nvinfo : EIATTR_EXIT_INSTR_OFFSETS
	.align		4
        /*0058*/ 	.byte	0x04, 0x1c
        /*005a*/ 	.short	(.L_23 - .L_22)


	//   ....[0]....
.L_22:
        /*005c*/ 	.word	0x00000070


	//   ....[1]....
        /*0060*/ 	.word	0x00000130


	//----- nvinfo : EIATTR_CBANK_PARAM_SIZE
	.align		4
.L_23:
        /*0064*/ 	.byte	0x03, 0x19
        /*0066*/ 	.short	0x001c


	//----- nvinfo : EIATTR_PARAM_CBANK
	.align		4
        /*0068*/ 	.byte	0x04, 0x0a
        /*006a*/ 	.short	(.L_25 - .L_24)
	.align		4
.L_24:
        /*006c*/ 	.word	index@(.nv.constant0._Z9array_addPiS_S_i)
        /*0070*/ 	.short	0x0380
        /*0072*/ 	.short	0x001c


	//----- nvinfo : EIATTR_SW_WAR
	.align		4
.L_25:
        /*0074*/ 	.byte	0x04, 0x36
        /*0076*/ 	.short	(.L_27 - .L_26)
.L_26:
        /*0078*/ 	.word	0x00000008
.L_27:


//--------------------- .nv.info._Z3addPiS_S_     --------------------------
	.section	.nv.info._Z3addPiS_S_,"",@"SHT_CUDA_INFO"
	.sectionflags	@""
	.align	4


	//----- nvinfo : EIATTR_CUDA_API_VERSION
	.align		4
        /*0000*/ 	.byte	0x04, 0x37
        /*0002*/ 	.short	(.L_29 - .L_28)
.L_28:
        /*0004*/ 	.word	0x00000082


	//----- nvinfo : EIATTR_KPARAM_INFO
	.align		4
.L_29:
        /*0008*/ 	.byte	0x04, 0x17
        /*000a*/ 	.short	(.L_31 - .L_30)
.L_30:
        /*000c*/ 	.word	0x00000000
        /*0010*/ 	.short	0x0002
        /*0012*/ 	.short	0x0010
        /*0014*/ 	.byte	0x00, 0xf5, 0x21, 0x00


	//----- nvinfo : EIATTR_KPARAM_INFO
	.align		4
.L_31:
        /*0018*/ 	.byte	0x04, 0x17
        /*001a*/ 	.short	(.L_33 - .L_32)
.L_32:
        /*001c*/ 	.word	0x00000000
        /*0020*/ 	.short	0x0001
        /*0022*/ 	.short	0x0008
        /*0024*/ 	.byte	0x00, 0xf5, 0x21, 0x00


	//----- nvinfo : EIATTR_KPARAM_INFO
	.align		4
.L_33:
        /*0028*/ 	.byte	0x04, 0x17
        /*002a*/ 	.short	(.L_35 - .L_34)
.L_34:
        /*002c*/ 	.word	0x00000000
        /*0030*/ 	.short	0x0000
        /*0032*/ 	.short	0x0000
        /*0034*/ 	.byte	0x00, 0xf5, 0x21, 0x00


	//----- nvinfo : EIATTR_SPARSE_MMA_MASK
	.align		4
.L_35:
        /*0038*/ 	.byte	0x03, 0x50
        /*003a*/ 	.short	0x0000


	//----- nvinfo : EIATTR_MAXREG_COUNT
	.align		4
        /*003c*/ 	.byte	0x03, 0x1b
        /*003e*/ 	.short	0x00ff


	//----- nvinfo : EIATTR_MERCURY_ISA_VERSION
	.align		4
        /*0040*/ 	.byte	0x03, 0x5f
        /*0042*/ 	.short	0x0101


	//----- nvinfo : EIATTR_VRC_CTA_INIT_COUNT
	.align		4
        /*0044*/ 	.byte	0x02, 0x4a
	.zero		1
	.zero		1


	//----- nvinfo : EIATTR_EXIT_INSTR_OFFSETS
	.align		4
        /*0048*/ 	.byte	0x04, 0x1c
        /*004a*/ 	.short	(.L_37 - .L_36)


	//   ....[0]....
.L_36:
        /*004c*/ 	.word	0x00000090


	//----- nvinfo : EIATTR_CBANK_PARAM_SIZE
	.align		4
.L_37:
        /*0050*/ 	.byte	0x03, 0x19
        /*0052*/ 	.short	0x0018


	//----- nvinfo : EIATTR_PARAM_CBANK
	.align		4
        /*0054*/ 	.byte	0x04, 0x0a
        /*0056*/ 	.short	(.L_39 - .L_38)
	.align		4
.L_38:
        /*0058*/ 	.word	index@(.nv.constant0._Z3addPiS_S_)
        /*005c*/ 	.short	0x0380
        /*005e*/ 	.short	0x0018


	//----- nvinfo : EIATTR_SW_WAR
	.align		4
.L_39:
        /*0060*/ 	.byte	0x04, 0x36
        /*0062*/ 	.short	(.L_41 - .L_40)
.L_40:
        /*0064*/ 	.word	0x00000008
.L_41:


//--------------------- .nv.callgraph             --------------------------
	.section	.nv.callgraph,"",@"SHT_CUDA_CALLGRAPH"
	.align	4
	.sectionentsize	8
	.align		4
        /*0000*/ 	.word	0x00000000
	.align		4
        /*0004*/ 	.word	0xffffffff
	.align		4
        /*0008*/ 	.word	0x00000000
	.align		4
        /*000c*/ 	.word	0xfffffffe
	.align		4
        /*0010*/ 	.word	0x00000000
	.align		4
        /*0014*/ 	.word	0xfffffffd
	.align		4
        /*0018*/ 	.word	0x00000000
	.align		4
        /*001c*/ 	.word	0xfffffffc


//--------------------- .text._Z9array_addPiS_S_i --------------------------
	.section	.text._Z9array_addPiS_S_i,"ax",@progbits
	.align	128
        .global         _Z9array_addPiS_S_i
        .type           _Z9array_addPiS_S_i,@function
        .size           _Z9array_addPiS_S_i,(.L_x_2 - _Z9array_addPiS_S_i)
        .other          _Z9array_addPiS_S_i,@"STO_CUDA_ENTRY STV_DEFAULT"
_Z9array_addPiS_S_i:
.text._Z9array_addPiS_S_i:
[----:B------:R-:W-:Y:S01]  /*0000*/  LDC R1, c[0x0][0x37c] ;  /* 0x0000df00ff017b82 */ /* 0x000fe20000000800 */
[----:B------:R-:W0:Y:S07]  /*0010*/  S2R R9, SR_TID.X ;  /* 0x0000000000097919 */ /* 0x000e2e0000002100 */
[----:B------:R-:W0:Y:S01]  /*0020*/  S2UR UR4, SR_CTAID.X ;  /* 0x00000000000479c3 */ /* 0x000e220000002500 */
[----:B------:R-:W1:Y:S07]  /*0030*/  LDCU UR5, c[0x0][0x398] ;  /* 0x00007300ff0577ac */ /* 0x000e6e0008000800 */
[----:B------:R-:W0:Y:S02]  /*0040*/  LDC R0, c[0x0][0x360] ;  /* 0x0000d800ff007b82 */ /* 0x000e240000000800 */
[----:B0-----:R-:W-:-:S05]  /*0050*/  IMAD R9, R0, UR4, R9 ;  /* 0x0000000400097c24 */ /* 0x001fca000f8e0209 */
[----:B-1----:R-:W-:-:S13]  /*0060*/  ISETP.GE.AND P0, PT, R9, UR5, PT ;  /* 0x0000000509007c0c */ /* 0x002fda000bf06270 */
[----:B------:R-:W-:Y:S05]  /*0070*/  @P0 EXIT ;  /* 0x000000000000094d */ /* 0x000fea0003800000 */
[----:B------:R-:W0:Y:S01]  /*0080*/  LDC.64 R2, c[0x0][0x380] ;  /* 0x0000e000ff027b82 */ /* 0x000e220000000a00 */
[----:B------:R-:W1:Y:S07]  /*0090*/  LDCU.64 UR4, c[0x0][0x358] ;  /* 0x00006b00ff0477ac */ /* 0x000e6e0008000a00 */
[----:B------:R-:W2:Y:S08]  /*00a0*/  LDC.64 R4, c[0x0][0x388] ;  /* 0x0000e200ff047b82 */ /* 0x000eb00000000a00 */
[----:B------:R-:W3:Y:S01]  /*00b0*/  LDC.64 R6, c[0x0][0x390] ;  /* 0x0000e400ff067b82 */ /* 0x000ee20000000a00 */
[----:B0-----:R-:W-:-:S06]  /*00c0*/  IMAD.WIDE R2, R9, 0x4, R2 ;  /* 0x0000000409027825 */ /* 0x001fcc00078e0202 */
[----:B-1----:R-:W4:Y:S01]  /*00d0*/  LDG.E R2, desc[UR4][R2.64] ;  /* 0x0000000402027981 */ /* 0x002f22000c1e1900 */
[----:B--2---:R-:W-:-:S06]  /*00e0*/  IMAD.WIDE R4, R9, 0x4, R4 ;  /* 0x0000000409047825 */ /* 0x004fcc00078e0204 */
[----:B------:R-:W4:Y:S01]  /*00f0*/  LDG.E R5, desc[UR4][R4.64] ;  /* 0x0000000404057981 */ /* 0x000f22000c1e1900 */
[----:B---3--:R-:W-:Y:S01]  /*0100*/  IMAD.WIDE R6, R9, 0x4, R6 ;  /* 0x0000000409067825 */ /* 0x008fe200078e0206 */
[----:B----4-:R-:W-:-:S05]  /*0110*/  IADD3 R9, PT, PT, R2, R5, RZ ;  /* 0x0000000502097210 */ /* 0x010fca0007ffe0ff */
[----:B------:R-:W-:Y:S01]  /*0120*/  STG.E desc[UR4][R6.64], R9 ;  /* 0x0000000906007986 */ /* 0x000fe2000c101904 */
[----:B------:R-:W-:Y:S05]  /*0130*/  EXIT ;  /* 0x000000000000794d */ /* 0x000fea0003800000 */
.L_x_0:
[----:B------:R-:W-:-:S00]  /*0140*/  BRA `(.L_x_0) ;  /* 0xfffffffc00fc7947 */ /* 0x000fc0000383ffff */
[----:B------:R-:W-:-:S00]  /*0150*/  NOP ;  /* 0x0000000000007918 */ /* 0x000fc00000000000 */
        /* <DEDUP_REMOVED lines=10> */
.L_x_2:


//--------------------- .text._Z3addPiS_S_        --------------------------
	.section	.text._Z3addPiS_S_,"ax",@progbits
	.align	128
        .global         _Z3addPiS_S_
        .type           _Z3addPiS_S_,@function
        .size           _Z3addPiS_S_,(.L_x_3 - _Z3addPiS_S_)
        .other          _Z3addPiS_S_,@"STO_CUDA_ENTRY STV_DEFAULT"
_Z3addPiS_S_:
.text._Z3addPiS_S_:
[----:B------:R-:W-:Y:S08]  /*0000*/  LDC R1, c[0x0][0x37c] ;  /* 0x0000df00ff017b82 */ /* 0x000ff00000000800 */
[----:B------:R-:W0:Y:S01]  /*0010*/  LDC.64 R2, c[0x0][0x380] ;  /* 0x0000e000ff027b82 */ /* 0x000e220000000a00 */
[----:B------:R-:W0:Y:S07]  /*0020*/  LDCU.64 UR4, c[0x0][0x358] ;  /* 0x00006b00ff0477ac */ /* 0x000e2e0008000a00 */
[----:B------:R-:W1:Y:S01]  /*0030*/  LDC.64 R4, c[0x0][0x388] ;  /* 0x0000e200ff047b82 */ /* 0x000e620000000a00 */
[----:B0-----:R-:W2:Y:S04]  /*0040*/  LDG.E R2, desc[UR4][R2.64] ;  /* 0x0000000402027981 */ /* 0x001ea8000c1e1900 */
[----:B-1----:R-:W2:Y:S03]  /*0050*/  LDG.E R5, desc[UR4][R4.64] ;  /* 0x0000000404057981 */ /* 0x002ea6000c1e1900 */
[----:B------:R-:W0:Y:S01]  /*0060*/  LDC.64 R6, c[0x0][0x390] ;  /* 0x0000e400ff067b82 */ /* 0x000e220000000a00 */
[----:B--2---:R-:W-:-:S05]  /*0070*/  IADD3 R9, PT, PT, R2, R5, RZ ;  /* 0x0000000502097210 */ /* 0x004fca0007ffe0ff */
[----:B0-----:R-:W-:Y:S01]  /*0080*/  STG.E desc[UR4][R6.64], R9 ;  /* 0x0000000906007986 */ /* 0x001fe2000c101904 */
[----:B------:R-:W-:Y:S05]  /*0090*/  EXIT ;  /* 0x000000000000794d */ /* 0x000fea0003800000 */
.L_x_1:
        /* <DEDUP_REMOVED lines=14> */
.L_x_3:


//--------------------- .nv.shared.reserved.0     --------------------------
	.section	.nv.shared.reserved.0,"aw",@nobits
	.weak		__nv_reservedSMEM_offset_0_alias
	.size		__nv_reservedSMEM_offset_0_alias, 0, 64
	.other		__nv_reservedSMEM_offset_0_alias,@"STO_CUDA_RESERVED_SHARED STV_DEFAULT"
__nv_reservedSMEM_offset_0_alias:
	.zero		0
	.zero		64


//--------------------- .nv.constant0._Z9array_addPiS_S_i --------------------------
	.section	.nv.constant0._Z9array_addPiS_S_i,"a",@progbits
	.sectionflags	@""
	.align	4
.nv.constant0._Z9array_addPiS_S_i:
	.zero		924


//--------------------- .nv.constant0._Z3addPiS_S_ --------------------------
	.section	.nv.constant0._Z3addPiS_S_,"a",@progbits
	.sectionflags	@""
	.align	4
.nv.constant0._Z3addPiS_S_:
	.zero		920


//--------------------- SYMBOLS --------------------------

	.type		.nv.reservedSmem.offset0,@object
	.size		.nv.reservedSmem.offset0,0x4
